//
// Generated by NVIDIA NVVM Compiler
//
// Compiler Build ID: CL-36424714
// Cuda compilation tools, release 13.0, V13.0.88
// Based on NVVM 20.0.0
//

.version 9.0
.target sm_100
.address_size 64

	// .globl	_Z10emitKerneljP6float4Pfj6float3S2_

.visible .entry _Z10emitKerneljP6float4Pfj6float3S2_(
	.param .u32 _Z10emitKerneljP6float4Pfj6float3S2__param_0,
	.param .u64 .ptr .align 1 _Z10emitKerneljP6float4Pfj6float3S2__param_1,
	.param .u64 .ptr .align 1 _Z10emitKerneljP6float4Pfj6float3S2__param_2,
	.param .u32 _Z10emitKerneljP6float4Pfj6float3S2__param_3,
	.param .align 4 .b8 _Z10emitKerneljP6float4Pfj6float3S2__param_4[12],
	.param .align 4 .b8 _Z10emitKerneljP6float4Pfj6float3S2__param_5[12]
)
{
	.reg .pred 	%p<13>;
	.reg .b32 	%r<19>;
	.reg .b32 	%f<24>;
	.reg .b64 	%rd<13>;

	ld.param.f32 	%f1, [_Z10emitKerneljP6float4Pfj6float3S2__param_4];
	ld.param.f32 	%f2, [_Z10emitKerneljP6float4Pfj6float3S2__param_4+4];
	ld.param.f32 	%f3, [_Z10emitKerneljP6float4Pfj6float3S2__param_4+8];
	ld.param.f32 	%f4, [_Z10emitKerneljP6float4Pfj6float3S2__param_5];
	ld.param.f32 	%f5, [_Z10emitKerneljP6float4Pfj6float3S2__param_5+4];
	ld.param.f32 	%f6, [_Z10emitKerneljP6float4Pfj6float3S2__param_5+8];
	ld.param.u32 	%r2, [_Z10emitKerneljP6float4Pfj6float3S2__param_0];
	ld.param.u64 	%rd2, [_Z10emitKerneljP6float4Pfj6float3S2__param_1];
	ld.param.u64 	%rd3, [_Z10emitKerneljP6float4Pfj6float3S2__param_2];
	ld.param.u32 	%r3, [_Z10emitKerneljP6float4Pfj6float3S2__param_3];
	mov.u32 	%r4, %ctaid.x;
	mov.u32 	%r5, %ntid.x;
	mov.u32 	%r6, %tid.x;
	mov.u32 	%r7, %ctaid.y;
	mov.u32 	%r8, %ntid.y;
	mov.u32 	%r9, %tid.y;
	mad.lo.s32 	%r10, %r7, %r8, %r9;
	mov.u32 	%r11, %nctaid.x;
	mad.lo.s32 	%r12, %r10, %r11, %r4;
	mad.lo.s32 	%r1, %r12, %r5, %r6;
	setp.ge.u32 	%p1, %r1, %r2;
	@%p1 bra 	$L__BB0_3;
	cvta.to.global.u64 	%rd4, %rd2;
	mul.wide.u32 	%rd5, %r1, 16;
	add.s64 	%rd1, %rd4, %rd5;
	.pragma "used_bytes_mask 4095";
	ld.global.v4.f32 	{%f7, %f8, %f9, %f10}, [%rd1];
	setp.geu.f32 	%p2, %f7, %f1;
	setp.geu.f32 	%p3, %f8, %f2;
	and.pred  	%p4, %p2, %p3;
	setp.geu.f32 	%p5, %f9, %f3;
	and.pred  	%p6, %p4, %p5;
	setp.leu.f32 	%p7, %f7, %f4;
	and.pred  	%p8, %p7, %p6;
	setp.leu.f32 	%p9, %f8, %f5;
	and.pred  	%p10, %p8, %p9;
	setp.leu.f32 	%p11, %f9, %f6;
	and.pred  	%p12, %p10, %p11;
	@%p12 bra 	$L__BB0_3;
	cvta.to.global.u64 	%rd6, %rd3;
	add.s32 	%r13, %r1, %r3;
	rem.u32 	%r14, %r13, %r2;
	add.s32 	%r15, %r14, %r1;
	rem.u32 	%r16, %r15, %r2;
	add.s32 	%r17, %r16, %r1;
	rem.u32 	%r18, %r17, %r2;
	mul.wide.u32 	%rd7, %r14, 4;
	add.s64 	%rd8, %rd6, %rd7;
	ld.global.f32 	%f14, [%rd8];
	mul.wide.u32 	%rd9, %r16, 4;
	add.s64 	%rd10, %rd6, %rd9;
	ld.global.f32 	%f15, [%rd10];
	mul.wide.u32 	%rd11, %r18, 4;
	add.s64 	%rd12, %rd6, %rd11;
	ld.global.f32 	%f16, [%rd12];
	sub.f32 	%f17, %f4, %f1;
	fma.rn.f32 	%f18, %f17, %f14, %f1;
	sub.f32 	%f19, %f5, %f2;
	fma.rn.f32 	%f20, %f19, %f16, %f2;
	sub.f32 	%f21, %f6, %f3;
	fma.rn.f32 	%f22, %f21, %f15, %f3;
	mov.f32 	%f23, 0f3F800000;
	st.global.v4.f32 	[%rd1], {%f18, %f20, %f22, %f23};
$L__BB0_3:
	ret;

}
	// .globl	_Z10moveKerneljP6float4fffffffff
.visible .entry _Z10moveKerneljP6float4fffffffff(
	.param .u32 _Z10moveKerneljP6float4fffffffff_param_0,
	.param .u64 .ptr .align 1 _Z10moveKerneljP6float4fffffffff_param_1,
	.param .f32 _Z10moveKerneljP6float4fffffffff_param_2,
	.param .f32 _Z10moveKerneljP6float4fffffffff_param_3,
	.param .f32 _Z10moveKerneljP6float4fffffffff_param_4,
	.param .f32 _Z10moveKerneljP6float4fffffffff_param_5,
	.param .f32 _Z10moveKerneljP6float4fffffffff_param_6,
	.param .f32 _Z10moveKerneljP6float4fffffffff_param_7,
	.param .f32 _Z10moveKerneljP6float4fffffffff_param_8,
	.param .f32 _Z10moveKerneljP6float4fffffffff_param_9,
	.param .f32 _Z10moveKerneljP6float4fffffffff_param_10
)
{
	.reg .pred 	%p<2>;
	.reg .b32 	%r<12>;
	.reg .b32 	%f<26>;
	.reg .b64 	%rd<5>;

	ld.param.u32 	%r2, [_Z10moveKerneljP6float4fffffffff_param_0];
	ld.param.u64 	%rd1, [_Z10moveKerneljP6float4fffffffff_param_1];
	ld.param.f32 	%f1, [_Z10moveKerneljP6float4fffffffff_param_2];
	ld.param.f32 	%f2, [_Z10moveKerneljP6float4fffffffff_param_3];
	ld.param.f32 	%f3, [_Z10moveKerneljP6float4fffffffff_param_4];
	ld.param.f32 	%f4, [_Z10moveKerneljP6float4fffffffff_param_5];
	ld.param.f32 	%f5, [_Z10moveKerneljP6float4fffffffff_param_6];
	ld.param.f32 	%f6, [_Z10moveKerneljP6float4fffffffff_param_7];
	ld.param.f32 	%f7, [_Z10moveKerneljP6float4fffffffff_param_8];
	ld.param.f32 	%f8, [_Z10moveKerneljP6float4fffffffff_param_9];
	ld.param.f32 	%f9, [_Z10moveKerneljP6float4fffffffff_param_10];
	mov.u32 	%r3, %ctaid.x;
	mov.u32 	%r4, %ntid.x;
	mov.u32 	%r5, %tid.x;
	mov.u32 	%r6, %ctaid.y;
	mov.u32 	%r7, %ntid.y;
	mov.u32 	%r8, %tid.y;
	mad.lo.s32 	%r9, %r6, %r7, %r8;
	mov.u32 	%r10, %nctaid.x;
	mad.lo.s32 	%r11, %r9, %r10, %r3;
	mad.lo.s32 	%r1, %r11, %r4, %r5;
	setp.ge.u32 	%p1, %r1, %r2;
	@%p1 bra 	$L__BB1_2;
	cvta.to.global.u64 	%rd2, %rd1;
	mul.wide.u32 	%rd3, %r1, 16;
	add.s64 	%rd4, %rd2, %rd3;
	ld.global.v4.f32 	{%f10, %f11, %f12, %f13}, [%rd4];
	sub.f32 	%f14, %f10, %f8;
	sub.f32 	%f15, %f11, %f9;
	mul.f32 	%f16, %f5, %f15;
	fma.rn.f32 	%f17, %f4, %f14, %f16;
	mul.f32 	%f18, %f7, %f15;
	fma.rn.f32 	%f19, %f6, %f14, %f18;
	add.f32 	%f20, %f8, %f17;
	add.f32 	%f21, %f9, %f19;
	add.f32 	%f22, %f1, %f20;
	add.f32 	%f23, %f2, %f21;
	add.f32 	%f24, %f3, %f12;
	add.f32 	%f25, %f13, 0f00000000;
	st.global.v4.f32 	[%rd4], {%f22, %f23, %f24, %f25};
$L__BB1_2:
	ret;

}


// ===== COMPILED SASS (sm_100) =====

	.target	sm_100

	.elftype	@"ET_EXEC"


//--------------------- .note.nv.tkinfo           --------------------------
	.section	.note.nv.tkinfo,"",@"SHT_NOTE"
	.sectionflags	@"SHF_NOTE_NV_TKINFO"
	.tkinfo
        /*0018*/ 	.word	0x00000002
        /*0030*/ 	.string	""
        /*0030*/ 	.string	"ptxas"
        /*0030*/ 	.string	"Cuda compilation tools, release 13.0, V13.0.88"
        /*0030*/ 	.string	"Build cuda_13.0.r13.0/compiler.36424714_0"
        /*0030*/ 	.string	"-arch sm_100 -m 64 "



//--------------------- .note.nv.cuinfo           --------------------------
	.section	.note.nv.cuinfo,"",@"SHT_NOTE"
	.sectionflags	@"SHF_NOTE_NV_CUINFO"
        /*0018*/ 	.short	0x0002
        /*001a*/ 	.short	0x0064
        /*001c*/ 	.short	0x0082
	.zero		2


//--------------------- .nv.info                  --------------------------
	.section	.nv.info,"",@"SHT_CUDA_INFO"
	.align	4


	//----- nvinfo : EIATTR_REGCOUNT
	.align		4
        /*0000*/ 	.byte	0x04, 0x2f
        /*0002*/ 	.short	(.L_1 - .L_0)
	.align		4
.L_0:
        /*0004*/ 	.word	index@(_Z10emitKerneljP6float4Pfj6float3S2_)
        /*0008*/ 	.word	0x00000014


	//----- nvinfo : EIATTR_FRAME_SIZE
	.align		4
.L_1:
        /*000c*/ 	.byte	0x04, 0x11
        /*000e*/ 	.short	(.L_3 - .L_2)
	.align		4
.L_2:
        /*0010*/ 	.word	index@(_Z10emitKerneljP6float4Pfj6float3S2_)
        /*0014*/ 	.word	0x00000000


	//----- nvinfo : EIATTR_REGCOUNT
	.align		4
.L_3:
        /*0018*/ 	.byte	0x04, 0x2f
        /*001a*/ 	.short	(.L_5 - .L_4)
	.align		4
.L_4:
        /*001c*/ 	.word	index@(_Z10moveKerneljP6float4fffffffff)
        /*0020*/ 	.word	0x0000000c


	//----- nvinfo : EIATTR_FRAME_SIZE
	.align		4
.L_5:
        /*0024*/ 	.byte	0x04, 0x11
        /*0026*/ 	.short	(.L_7 - .L_6)
	.align		4
.L_6:
        /*0028*/ 	.word	index@(_Z10moveKerneljP6float4fffffffff)
        /*002c*/ 	.word	0x00000000


	//----- nvinfo : EIATTR_MIN_STACK_SIZE
	.align		4
.L_7:
        /*0030*/ 	.byte	0x04, 0x12
        /*0032*/ 	.short	(.L_9 - .L_8)
	.align		4
.L_8:
        /*0034*/ 	.word	index@(_Z10moveKerneljP6float4fffffffff)
        /*0038*/ 	.word	0x00000000


	//----- nvinfo : EIATTR_MIN_STACK_SIZE
	.align		4
.L_9:
        /*003c*/ 	.byte	0x04, 0x12
        /*003e*/ 	.short	(.L_11 - .L_10)
	.align		4
.L_10:
        /*0040*/ 	.word	index@(_Z10emitKerneljP6float4Pfj6float3S2_)
        /*0044*/ 	.word	0x00000000
.L_11:


//--------------------- .nv.compat                --------------------------
	.section	.nv.compat,"",@"SHT_CUDA_COMPAT_INFO"
	.align	4
        /*0000*/ 	.byte	0x02, 0x09, 0x00, 0x00, 0x02, 0x02, 0x01, 0x00, 0x02, 0x05, 0x05, 0x00, 0x03, 0x07, 0x01, 0x01
        /*0010*/ 	.byte	0x02, 0x03, 0x00, 0x00, 0x02, 0x06, 0x01, 0x00, 0x04, 0x0b, 0x08, 0x00, 0x09, 0x00, 0x00, 0x00
        /*0020*/ 	.byte	0x00, 0x00, 0x00, 0x00


//--------------------- .nv.info._Z10moveKerneljP6float4fffffffff --------------------------
	.section	.nv.info._Z10moveKerneljP6float4fffffffff,"",@"SHT_CUDA_INFO"
	.sectionflags	@""
	.align	4


	//----- nvinfo : EIATTR_CUDA_API_VERSION
	.align		4
        /*0000*/ 	.byte	0x04, 0x37
        /*0002*/ 	.short	(.L_13 - .L_12)
.L_12:
        /*0004*/ 	.word	0x00000082


	//----- nvinfo : EIATTR_KPARAM_INFO
	.align		4
.L_13:
        /*0008*/ 	.byte	0x04, 0x17
        /*000a*/ 	.short	(.L_15 - .L_14)
.L_14:
        /*000c*/ 	.word	0x00000000
        /*0010*/ 	.short	0x000a
        /*0012*/ 	.short	0x0030
        /*0014*/ 	.byte	0x00, 0xf0, 0x11, 0x00


	//----- nvinfo : EIATTR_KPARAM_INFO
	.align		4
.L_15:
        /*0018*/ 	.byte	0x04, 0x17
        /*001a*/ 	.short	(.L_17 - .L_16)
.L_16:
        /*001c*/ 	.word	0x00000000
        /*0020*/ 	.short	0x0009
        /*0022*/ 	.short	0x002c
        /*0024*/ 	.byte	0x00, 0xf0, 0x11, 0x00


	//----- nvinfo : EIATTR_KPARAM_INFO
	.align		4
.L_17:
        /*0028*/ 	.byte	0x04, 0x17
        /*002a*/ 	.short	(.L_19 - .L_18)
.L_18:
        /*002c*/ 	.word	0x00000000
        /*0030*/ 	.short	0x0008
        /*0032*/ 	.short	0x0028
        /*0034*/ 	.byte	0x00, 0xf0, 0x11, 0x00


	//----- nvinfo : EIATTR_KPARAM_INFO
	.align		4
.L_19:
        /*0038*/ 	.byte	0x04, 0x17
        /*003a*/ 	.short	(.L_21 - .L_20)
.L_20:
        /*003c*/ 	.word	0x00000000
        /*0040*/ 	.short	0x0007
        /*0042*/ 	.short	0x0024
        /*0044*/ 	.byte	0x00, 0xf0, 0x11, 0x00


	//----- nvinfo : EIATTR_KPARAM_INFO
	.align		4
.L_21:
        /*0048*/ 	.byte	0x04, 0x17
        /*004a*/ 	.short	(.L_23 - .L_22)
.L_22:
        /*004c*/ 	.word	0x00000000
        /*0050*/ 	.short	0x0006
        /*0052*/ 	.short	0x0020
        /*0054*/ 	.byte	0x00, 0xf0, 0x11, 0x00


	//----- nvinfo : EIATTR_KPARAM_INFO
	.align		4
.L_23:
        /*0058*/ 	.byte	0x04, 0x17
        /*005a*/ 	.short	(.L_25 - .L_24)
.L_24:
        /*005c*/ 	.word	0x00000000
        /*0060*/ 	.short	0x0005
        /*0062*/ 	.short	0x001c
        /*0064*/ 	.byte	0x00, 0xf0, 0x11, 0x00


	//----- nvinfo : EIATTR_KPARAM_INFO
	.align		4
.L_25:
        /*0068*/ 	.byte	0x04, 0x17
        /*006a*/ 	.short	(.L_27 - .L_26)
.L_26:
        /*006c*/ 	.word	0x00000000
        /*0070*/ 	.short	0x0004
        /*0072*/ 	.short	0x0018
        /*0074*/ 	.byte	0x00, 0xf0, 0x11, 0x00


	//----- nvinfo : EIATTR_KPARAM_INFO
	.align		4
.L_27:
        /*0078*/ 	.byte	0x04, 0x17
        /*007a*/ 	.short	(.L_29 - .L_28)
.L_28:
        /*007c*/ 	.word	0x00000000
        /*0080*/ 	.short	0x0003
        /*0082*/ 	.short	0x0014
        /*0084*/ 	.byte	0x00, 0xf0, 0x11, 0x00


	//----- nvinfo : EIATTR_KPARAM_INFO
	.align		4
.L_29:
        /*0088*/ 	.byte	0x04, 0x17
        /*008a*/ 	.short	(.L_31 - .L_30)
.L_30:
        /*008c*/ 	.word	0x00000000
        /*0090*/ 	.short	0x0002
        /*0092*/ 	.short	0x0010
        /*0094*/ 	.byte	0x00, 0xf0, 0x11, 0x00


	//----- nvinfo : EIATTR_KPARAM_INFO
	.align		4
.L_31:
        /*0098*/ 	.byte	0x04, 0x17
        /*009a*/ 	.short	(.L_33 - .L_32)
.L_32:
        /*009c*/ 	.word	0x00000000
        /*00a0*/ 	.short	0x0001
        /*00a2*/ 	.short	0x0008
        /*00a4*/ 	.byte	0x00, 0xf5, 0x21, 0x00


	//----- nvinfo : EIATTR_KPARAM_INFO
	.align		4
.L_33:
        /*00a8*/ 	.byte	0x04, 0x17
        /*00aa*/ 	.short	(.L_35 - .L_34)
.L_34:
        /*00ac*/ 	.word	0x00000000
        /*00b0*/ 	.short	0x0000
        /*00b2*/ 	.short	0x0000
        /*00b4*/ 	.byte	0x00, 0xf0, 0x11, 0x00


	//----- nvinfo : EIATTR_SPARSE_MMA_MASK
	.align		4
.L_35:
        /*00b8*/ 	.byte	0x03, 0x50
        /*00ba*/ 	.short	0x0000


	//----- nvinfo : EIATTR_MAXREG_COUNT
	.align		4
        /*00bc*/ 	.byte	0x03, 0x1b
        /*00be*/ 	.short	0x00ff


	//----- nvinfo : EIATTR_MERCURY_ISA_VERSION
	.align		4
        /*00c0*/ 	.byte	0x03, 0x5f
        /*00c2*/ 	.short	0x0101


	//----- nvinfo : EIATTR_VRC_CTA_INIT_COUNT
	.align		4
        /*00c4*/ 	.byte	0x02, 0x4a
	.zero		1
	.zero		1


	//----- nvinfo : EIATTR_EXIT_INSTR_OFFSETS
	.align		4
        /*00c8*/ 	.byte	0x04, 0x1c
        /*00ca*/ 	.short	(.L_37 - .L_36)


	//   ....[0]....
.L_36:
        /*00cc*/ 	.word	0x000000d0


	//   ....[1]....
        /*00d0*/ 	.word	0x00000220


	//----- nvinfo : EIATTR_CBANK_PARAM_SIZE
	.align		4
.L_37:
        /*00d4*/ 	.byte	0x03, 0x19
        /*00d6*/ 	.short	0x0034


	//----- nvinfo : EIATTR_PARAM_CBANK
	.align		4
        /*00d8*/ 	.byte	0x04, 0x0a
        /*00da*/ 	.short	(.L_39 - .L_38)
	.align		4
.L_38:
        /*00dc*/ 	.word	index@(.nv.constant0._Z10moveKerneljP6float4fffffffff)
        /*00e0*/ 	.short	0x0380
        /*00e2*/ 	.short	0x0034


	//----- nvinfo : EIATTR_SW_WAR
	.align		4
.L_39:
        /*00e4*/ 	.byte	0x04, 0x36
        /*00e6*/ 	.short	(.L_41 - .L_40)
.L_40:
        /*00e8*/ 	.word	0x00000008
.L_41:


//--------------------- .nv.info._Z10emitKerneljP6float4Pfj6float3S2_ --------------------------
	.section	.nv.info._Z10emitKerneljP6float4Pfj6float3S2_,"",@"SHT_CUDA_INFO"
	.sectionflags	@""
	.align	4


	//----- nvinfo : EIATTR_CUDA_API_VERSION
	.align		4
        /*0000*/ 	.byte	0x04, 0x37
        /*0002*/ 	.short	(.L_43 - .L_42)
.L_42:
        /*0004*/ 	.word	0x00000082


	//----- nvinfo : EIATTR_KPARAM_INFO
	.align		4
.L_43:
        /*0008*/ 	.byte	0x04, 0x17
        /*000a*/ 	.short	(.L_45 - .L_44)
.L_44:
        /*000c*/ 	.word	0x00000000
        /*0010*/ 	.short	0x0005
        /*0012*/ 	.short	0x0028
        /*0014*/ 	.byte	0x00, 0xf0, 0x31, 0x00


	//----- nvinfo : EIATTR_KPARAM_INFO
	.align		4
.L_45:
        /*0018*/ 	.byte	0x04, 0x17
        /*001a*/ 	.short	(.L_47 - .L_46)
.L_46:
        /*001c*/ 	.word	0x00000000
        /*0020*/ 	.short	0x0004
        /*0022*/ 	.short	0x001c
        /*0024*/ 	.byte	0x00, 0xf0, 0x31, 0x00


	//----- nvinfo : EIATTR_KPARAM_INFO
	.align		4
.L_47:
        /*0028*/ 	.byte	0x04, 0x17
        /*002a*/ 	.short	(.L_49 - .L_48)
.L_48:
        /*002c*/ 	.word	0x00000000
        /*0030*/ 	.short	0x0003
        /*0032*/ 	.short	0x0018
        /*0034*/ 	.byte	0x00, 0xf0, 0x11, 0x00


	//----- nvinfo : EIATTR_KPARAM_INFO
	.align		4
.L_49:
        /*0038*/ 	.byte	0x04, 0x17
        /*003a*/ 	.short	(.L_51 - .L_50)
.L_50:
        /*003c*/ 	.word	0x00000000
        /*0040*/ 	.short	0x0002
        /*0042*/ 	.short	0x0010
        /*0044*/ 	.byte	0x00, 0xf5, 0x21, 0x00


	//----- nvinfo : EIATTR_KPARAM_INFO
	.align		4
.L_51:
        /*0048*/ 	.byte	0x04, 0x17
        /*004a*/ 	.short	(.L_53 - .L_52)
.L_52:
        /*004c*/ 	.word	0x00000000
        /*0050*/ 	.short	0x0001
        /*0052*/ 	.short	0x0008
        /*0054*/ 	.byte	0x00, 0xf5, 0x21, 0x00


	//----- nvinfo : EIATTR_KPARAM_INFO
	.align		4
.L_53:
        /*0058*/ 	.byte	0x04, 0x17
        /*005a*/ 	.short	(.L_55 - .L_54)
.L_54:
        /*005c*/ 	.word	0x00000000
        /*0060*/ 	.short	0x0000
        /*0062*/ 	.short	0x0000
        /*0064*/ 	.byte	0x00, 0xf0, 0x11, 0x00


	//----- nvinfo : EIATTR_SPARSE_MMA_MASK
	.align		4
.L_55:
        /*0068*/ 	.byte	0x03, 0x50
        /*006a*/ 	.short	0x0000


	//----- nvinfo : EIATTR_MAXREG_COUNT
	.align		4
        /*006c*/ 	.byte	0x03, 0x1b
        /*006e*/ 	.short	0x00ff


	//----- nvinfo : EIATTR_MERCURY_ISA_VERSION
	.align		4
        /*0070*/ 	.byte	0x03, 0x5f
        /*0072*/ 	.short	0x0101


	//----- nvinfo : EIATTR_UNUSED_LOAD_BYTE_OFFSET
	.align		4
        /*0074*/ 	.byte	0x04, 0x44
        /*0076*/ 	.short	(.L_57 - .L_56)


	//   ....[0]....
.L_56:
        /*0078*/ 	.word	0x00000150
        /*007c*/ 	.word	0x00000fff


	//----- nvinfo : EIATTR_VRC_CTA_INIT_COUNT
	.align		4
.L_57:
        /*0080*/ 	.byte	0x02, 0x4a
	.zero		1
	.zero		1


	//----- nvinfo : EIATTR_EXIT_INSTR_OFFSETS
	.align		4
        /*0084*/ 	.byte	0x04, 0x1c
        /*0086*/ 	.short	(.L_59 - .L_58)


	//   ....[0]....
.L_58:
        /*0088*/ 	.word	0x000000d0


	//   ....[1]....
        /*008c*/ 	.word	0x000001c0


	//   ....[2]....
        /*0090*/ 	.word	0x00000520


	//----- nvinfo : EIATTR_CBANK_PARAM_SIZE
	.align		4
.L_59:
        /*0094*/ 	.byte	0x03, 0x19
        /*0096*/ 	.short	0x0034


	//----- nvinfo : EIATTR_PARAM_CBANK
	.align		4
        /*0098*/ 	.byte	0x04, 0x0a
        /*009a*/ 	.short	(.L_61 - .L_60)
	.align		4
.L_60:
        /*009c*/ 	.word	index@(.nv.constant0._Z10emitKerneljP6float4Pfj6float3S2_)
        /*00a0*/ 	.short	0x0380
        /*00a2*/ 	.short	0x0034


	//----- nvinfo : EIATTR_SW_WAR
	.align		4
.L_61:
        /*00a4*/ 	.byte	0x04, 0x36
        /*00a6*/ 	.short	(.L_63 - .L_62)
.L_62:
        /*00a8*/ 	.word	0x00000008
.L_63:


//--------------------- .nv.callgraph             --------------------------
	.section	.nv.callgraph,"",@"SHT_CUDA_CALLGRAPH"
	.align	4
	.sectionentsize	8
	.align		4
        /*0000*/ 	.word	0x00000000
	.align		4
        /*0004*/ 	.word	0xffffffff
	.align		4
        /*0008*/ 	.word	0x00000000
	.align		4
        /*000c*/ 	.word	0xfffffffe
	.align		4
        /*0010*/ 	.word	0x00000000
	.align		4
        /*0014*/ 	.word	0xfffffffd
	.align		4
        /*0018*/ 	.word	0x00000000
	.align		4
        /*001c*/ 	.word	0xfffffffc


//--------------------- .text._Z10moveKerneljP6float4fffffffff --------------------------
	.section	.text._Z10moveKerneljP6float4fffffffff,"ax",@progbits
	.align	128
        .global         _Z10moveKerneljP6float4fffffffff
        .type           _Z10moveKerneljP6float4fffffffff,@function
        .size           _Z10moveKerneljP6float4fffffffff,(.L_x_2 - _Z10moveKerneljP6float4fffffffff)
        .other          _Z10moveKerneljP6float4fffffffff,@"STO_CUDA_ENTRY STV_DEFAULT"
_Z10moveKerneljP6float4fffffffff:
.text._Z10moveKerneljP6float4fffffffff:
[----:B------:R-:W-:Y:S01]  /*0000*/  LDC R1, c[0x0][0x37c] ;  /* 0x0000df00ff017b82 */ /* 0x000fe20000000800 */
[----:B------:R-:W0:Y:S01]  /*0010*/  S2R R3, SR_TID.Y ;  /* 0x0000000000037919 */ /* 0x000e220000002200 */
[----:B------:R-:W1:Y:S06]  /*0020*/  LDCU UR5, c[0x0][0x360] ;  /* 0x00006c00ff0577ac */ /* 0x000e6c0008000800 */
[----:B------:R-:W0:Y:S01]  /*0030*/  S2UR UR6, SR_CTAID.Y ;  /* 0x00000000000679c3 */ /* 0x000e220000002600 */
[----:B------:R-:W1:Y:S01]  /*0040*/  S2R R5, SR_TID.X ;  /* 0x0000000000057919 */ /* 0x000e620000002100 */
[----:B------:R-:W2:Y:S06]  /*0050*/  LDCU UR7, c[0x0][0x380] ;  /* 0x00007000ff0777ac */ /* 0x000eac0008000800 */
[----:B------:R-:W0:Y:S08]  /*0060*/  LDC R0, c[0x0][0x364] ;  /* 0x0000d900ff007b82 */ /* 0x000e300000000800 */
[----:B------:R-:W3:Y:S08]  /*0070*/  S2UR UR4, SR_CTAID.X ;  /* 0x00000000000479c3 */ /* 0x000ef00000002500 */
[----:B------:R-:W3:Y:S01]  /*0080*/  LDC R7, c[0x0][0x370] ;  /* 0x0000dc00ff077b82 */ /* 0x000ee20000000800 */
[----:B0-----:R-:W-:-:S04]  /*0090*/  IMAD R0, R0, UR6, R3 ;  /* 0x0000000600007c24 */ /* 0x001fc8000f8e0203 */
[----:B---3--:R-:W-:-:S04]  /*00a0*/  IMAD R0, R0, R7, UR4 ;  /* 0x0000000400007e24 */ /* 0x008fc8000f8e0207 */
[----:B-1----:R-:W-:-:S05]  /*00b0*/  IMAD R5, R0, UR5, R5 ;  /* 0x0000000500057c24 */ /* 0x002fca000f8e0205 */
[----:B--2---:R-:W-:-:S13]  /*00c0*/  ISETP.GE.U32.AND P0, PT, R5, UR7, PT ;  /* 0x0000000705007c0c */ /* 0x004fda000bf06070 */
[----:B------:R-:W-:Y:S05]  /*00d0*/  @P0 EXIT ;  /* 0x000000000000094d */ /* 0x000fea0003800000 */
[----:B------:R-:W0:Y:S01]  /*00e0*/  LDC.64 R2, c[0x0][0x388] ;  /* 0x0000e200ff027b82 */ /* 0x000e220000000a00 */
[----:B------:R-:W1:Y:S01]  /*00f0*/  LDCU.64 UR4, c[0x0][0x358] ;  /* 0x00006b00ff0477ac */ /* 0x000e620008000a00 */
[----:B------:R-:W2:Y:S01]  /*0100*/  LDCU UR6, c[0x0][0x3b0] ;  /* 0x00007600ff0677ac */ /* 0x000ea20008000800 */
[----:B------:R-:W3:Y:S01]  /*0110*/  LDCU.128 UR8, c[0x0][0x3a0] ;  /* 0x00007400ff0877ac */ /* 0x000ee20008000c00 */
[----:B------:R-:W4:Y:S01]  /*0120*/  LDCU.128 UR12, c[0x0][0x390] ;  /* 0x00007200ff0c77ac */ /* 0x000f220008000c00 */
[----:B0-----:R-:W-:-:S05]  /*0130*/  IMAD.WIDE.U32 R2, R5, 0x10, R2 ;  /* 0x0000001005027825 */ /* 0x001fca00078e0002 */
[----:B-1----:R-:W2:Y:S02]  /*0140*/  LDG.E.128 R4, desc[UR4][R2.64] ;  /* 0x0000000402047981 */ /* 0x002ea4000c1e1d00 */
[----:B--2---:R-:W-:Y:S01]  /*0150*/  FADD R5, R5, -UR6 ;  /* 0x8000000605057e21 */ /* 0x004fe20008000000 */
[----:B---3--:R-:W-:Y:S01]  /*0160*/  FADD R4, R4, -UR11 ;  /* 0x8000000b04047e21 */ /* 0x008fe20008000000 */
[----:B----4-:R-:W-:Y:S01]  /*0170*/  FADD R6, R6, UR14 ;  /* 0x0000000e06067e21 */ /* 0x010fe20008000000 */
[----:B------:R-:W-:Y:S01]  /*0180*/  FADD R7, RZ, R7 ;  /* 0x00000007ff077221 */ /* 0x000fe20000000000 */
[C---:B------:R-:W-:Y:S01]  /*0190*/  FMUL R9, R5.reuse, UR8 ;  /* 0x0000000805097c20 */ /* 0x040fe20008400000 */
[----:B------:R-:W-:-:S03]  /*01a0*/  FMUL R5, R5, UR10 ;  /* 0x0000000a05057c20 */ /* 0x000fc60008400000 */
[C---:B------:R-:W-:Y:S01]  /*01b0*/  FFMA R9, R4.reuse, UR15, R9 ;  /* 0x0000000f04097c23 */ /* 0x040fe20008000009 */
[----:B------:R-:W-:-:S03]  /*01c0*/  FFMA R5, R4, UR9, R5 ;  /* 0x0000000904057c23 */ /* 0x000fc60008000005 */
[----:B------:R-:W-:Y:S01]  /*01d0*/  FADD R9, R9, UR11 ;  /* 0x0000000b09097e21 */ /* 0x000fe20008000000 */
[----:B------:R-:W-:-:S03]  /*01e0*/  FADD R5, R5, UR6 ;  /* 0x0000000605057e21 */ /* 0x000fc60008000000 */
[----:B------:R-:W-:Y:S01]  /*01f0*/  FADD R4, R9, UR12 ;  /* 0x0000000c09047e21 */ /* 0x000fe20008000000 */
[----:B------:R-:W-:-:S05]  /*0200*/  FADD R5, R5, UR13 ;  /* 0x0000000d05057e21 */ /* 0x000fca0008000000 */
[----:B------:R-:W-:Y:S01]  /*0210*/  STG.E.128 desc[UR4][R2.64], R4 ;  /* 0x0000000402007986 */ /* 0x000fe2000c101d04 */
[----:B------:R-:W-:Y:S05]  /*0220*/  EXIT ;  /* 0x000000000000794d */ /* 0x000fea0003800000 */
.L_x_0:
[----:B------:R-:W-:-:S00]  /*0230*/  BRA `(.L_x_0) ;  /* 0xfffffffc00fc7947 */ /* 0x000fc0000383ffff */
[----:B------:R-:W-:-:S00]  /*0240*/  NOP ;  /* 0x0000000000007918 */ /* 0x000fc00000000000 */
        /* <DEDUP_REMOVED lines=11> */
.L_x_2:


//--------------------- .text._Z10emitKerneljP6float4Pfj6float3S2_ --------------------------
	.section	.text._Z10emitKerneljP6float4Pfj6float3S2_,"ax",@progbits
	.align	128
        .global         _Z10emitKerneljP6float4Pfj6float3S2_
        .type           _Z10emitKerneljP6float4Pfj6float3S2_,@function
        .size           _Z10emitKerneljP6float4Pfj6float3S2_,(.L_x_3 - _Z10emitKerneljP6float4Pfj6float3S2_)
        .other          _Z10emitKerneljP6float4Pfj6float3S2_,@"STO_CUDA_ENTRY STV_DEFAULT"
_Z10emitKerneljP6float4Pfj6float3S2_:
.text._Z10emitKerneljP6float4Pfj6float3S2_:
        /* <DEDUP_REMOVED lines=16> */
[----:B------:R-:W2:Y:S06]  /*0100*/  LDCU UR6, c[0x0][0x39c] ;  /* 0x00007380ff0677ac */ /* 0x000eac0008000800 */
[----:B------:R-:W3:Y:S01]  /*0110*/  LDC.64 R4, c[0x0][0x3a0] ;  /* 0x0000e800ff047b82 */ /* 0x000ee20000000a00 */
[----:B------:R-:W4:Y:S07]  /*0120*/  LDCU UR8, c[0x0][0x3b0] ;  /* 0x00007600ff0877ac */ /* 0x000f2e0008000800 */
[----:B------:R-:W5:Y:S01]  /*0130*/  LDC.64 R6, c[0x0][0x3a8] ;  /* 0x0000ea00ff067b82 */ /* 0x000f620000000a00 */
[----:B0-----:R-:W-:-:S05]  /*0140*/  IMAD.WIDE.U32 R2, R0, 0x10, R2 ;  /* 0x0000001000027825 */ /* 0x001fca00078e0002 */
[----:B-1----:R-:W3:Y:S02]  /*0150*/  LDG.E.128 R8, desc[UR4][R2.64] ;  /* 0x0000000402087981 */ /* 0x002ee4000c1e1d00 */
[----:B---3--:R-:W-:Y:S02]  /*0160*/  FSETP.GEU.AND P0, PT, R9, R4, PT ;  /* 0x000000040900720b */ /* 0x008fe40003f0e000 */
[----:B----4-:R-:W-:Y:S02]  /*0170*/  FSETP.LEU.AND P1, PT, R10, UR8, PT ;  /* 0x000000080a007c0b */ /* 0x010fe4000bf2b000 */
[----:B--2---:R-:W-:-:S04]  /*0180*/  FSETP.GEU.AND P0, PT, R8, UR6, P0 ;  /* 0x0000000608007c0b */ /* 0x004fc8000870e000 */
[----:B------:R-:W-:-:S04]  /*0190*/  FSETP.GEU.AND P0, PT, R10, R5, P0 ;  /* 0x000000050a00720b */ /* 0x000fc8000070e000 */
[----:B-----5:R-:W-:-:S04]  /*01a0*/  FSETP.LEU.AND P0, PT, R8, R6, P0 ;  /* 0x000000060800720b */ /* 0x020fc8000070b000 */
[----:B------:R-:W-:-:S13]  /*01b0*/  FSETP.LEU.AND P0, PT, R9, R7, P0 ;  /* 0x000000070900720b */ /* 0x000fda000070b000 */
[----:B------:R-:W-:Y:S05]  /*01c0*/  @P0 EXIT P1 ;  /* 0x000000000000094d */ /* 0x000fea0000800000 */
[----:B------:R-:W0:Y:S01]  /*01d0*/  I2F.U32.RP R10, UR7 ;  /* 0x00000007000a7d06 */ /* 0x000e220008209000 */
[----:B------:R-:W1:Y:S01]  /*01e0*/  LDCU UR9, c[0x0][0x398] ;  /* 0x00007300ff0977ac */ /* 0x000e620008000800 */
[----:B------:R-:W-:Y:S01]  /*01f0*/  HFMA2 R8, -RZ, RZ, 0, 0 ;  /* 0x00000000ff087431 */ /* 0x000fe200000001ff */
[----:B------:R-:W2:Y:S05]  /*0200*/  LDC.64 R16, c[0x0][0x390] ;  /* 0x0000e400ff107b82 */ /* 0x000eaa0000000a00 */
[----:B0-----:R-:W0:Y:S02]  /*0210*/  MUFU.RCP R10, R10 ;  /* 0x0000000a000a7308 */ /* 0x001e240000001000 */
[----:B0-----:R-:W-:-:S06]  /*0220*/  IADD3 R9, PT, PT, R10, 0xffffffe, RZ ;  /* 0x0ffffffe0a097810 */ /* 0x001fcc0007ffe0ff */
[----:B------:R-:W0:Y:S02]  /*0230*/  F2I.FTZ.U32.TRUNC.NTZ R9, R9 ;  /* 0x0000000900097305 */ /* 0x000e24000021f000 */
[----:B0-----:R-:W-:-:S04]  /*0240*/  IMAD.MOV R11, RZ, RZ, -R9 ;  /* 0x000000ffff0b7224 */ /* 0x001fc800078e0a09 */
[----:B------:R-:W-:-:S04]  /*0250*/  IMAD R11, R11, UR7, RZ ;  /* 0x000000070b0b7c24 */ /* 0x000fc8000f8e02ff */
[----:B------:R-:W-:Y:S01]  /*0260*/  IMAD.HI.U32 R11, R9, R11, R8 ;  /* 0x0000000b090b7227 */ /* 0x000fe200078e0008 */
[----:B------:R-:W-:-:S03]  /*0270*/  LOP3.LUT R9, RZ, UR7, RZ, 0x33, !PT ;  /* 0x00000007ff097c12 */ /* 0x000fc6000f8e33ff */
[----:B-1----:R-:W-:-:S04]  /*0280*/  VIADD R8, R0, UR9 ;  /* 0x0000000900087c36 */ /* 0x002fc80008000000 */
[----:B------:R-:W-:-:S05]  /*0290*/  IMAD.HI.U32 R12, R11, R8, RZ ;  /* 0x000000080b0c7227 */ /* 0x000fca00078e00ff */
[----:B------:R-:W-:-:S05]  /*02a0*/  IADD3 R13, PT, PT, -R12, RZ, RZ ;  /* 0x000000ff0c0d7210 */ /* 0x000fca0007ffe1ff */
[----:B------:R-:W-:-:S05]  /*02b0*/  IMAD R8, R13, UR7, R8 ;  /* 0x000000070d087c24 */ /* 0x000fca000f8e0208 */
[----:B------:R-:W-:-:S13]  /*02c0*/  ISETP.GE.U32.AND P0, PT, R8, UR7, PT ;  /* 0x0000000708007c0c */ /* 0x000fda000bf06070 */
[----:B------:R-:W-:Y:S01]  /*02d0*/  @P0 VIADD R8, R8, -UR7 ;  /* 0x8000000708080c36 */ /* 0x000fe20008000000 */
[----:B------:R-:W-:-:S04]  /*02e0*/  ISETP.NE.U32.AND P0, PT, RZ, UR7, PT ;  /* 0x00000007ff007c0c */ /* 0x000fc8000bf05070 */
[----:B------:R-:W-:-:S13]  /*02f0*/  ISETP.GE.U32.AND P1, PT, R8, UR7, PT ;  /* 0x0000000708007c0c */ /* 0x000fda000bf26070 */
[----:B------:R-:W-:-:S04]  /*0300*/  @P1 IADD3 R8, PT, PT, R8, -UR7, RZ ;  /* 0x8000000708081c10 */ /* 0x000fc8000fffe0ff */
[----:B------:R-:W-:-:S05]  /*0310*/  SEL R13, R9, R8, !P0 ;  /* 0x00000008090d7207 */ /* 0x000fca0004000000 */
[----:B------:R-:W-:Y:S02]  /*0320*/  IMAD.IADD R8, R0, 0x1, R13 ;  /* 0x0000000100087824 */ /* 0x000fe400078e020d */
[----:B--2---:R-:W-:-:S04]  /*0330*/  IMAD.WIDE.U32 R12, R13, 0x4, R16 ;  /* 0x000000040d0c7825 */ /* 0x004fc800078e0010 */
[----:B------:R-:W-:-:S05]  /*0340*/  IMAD.HI.U32 R10, R11, R8, RZ ;  /* 0x000000080b0a7227 */ /* 0x000fca00078e00ff */
[----:B------:R-:W-:-:S05]  /*0350*/  IADD3 R15, PT, PT, -R10, RZ, RZ ;  /* 0x000000ff0a0f7210 */ /* 0x000fca0007ffe1ff */
[----:B------:R-:W-:-:S05]  /*0360*/  IMAD R8, R15, UR7, R8 ;  /* 0x000000070f087c24 */ /* 0x000fca000f8e0208 */
[----:B------:R-:W-:-:S13]  /*0370*/  ISETP.GE.U32.AND P1, PT, R8, UR7, PT ;  /* 0x0000000708007c0c */ /* 0x000fda000bf26070 */
[----:B------:R-:W-:-:S04]  /*0380*/  @P1 IADD3 R8, PT, PT, R8, -UR7, RZ ;  /* 0x8000000708081c10 */ /* 0x000fc8000fffe0ff */
[----:B------:R-:W-:-:S13]  /*0390*/  ISETP.GE.U32.AND P1, PT, R8, UR7, PT ;  /* 0x0000000708007c0c */ /* 0x000fda000bf26070 */
[----:B------:R-:W-:-:S05]  /*03a0*/  @P1 VIADD R8, R8, -UR7 ;  /* 0x8000000708081c36 */ /* 0x000fca0008000000 */
[----:B------:R-:W-:Y:S02]  /*03b0*/  SEL R15, R9, R8, !P0 ;  /* 0x00000008090f7207 */ /* 0x000fe40004000000 */
[----:B------:R-:W2:Y:S02]  /*03c0*/  LDG.E R8, desc[UR4][R12.64] ;  /* 0x000000040c087981 */ /* 0x000ea4000c1e1900 */
[----:B------:R-:W-:Y:S01]  /*03d0*/  IADD3 R0, PT, PT, R0, R15, RZ ;  /* 0x0000000f00007210 */ /* 0x000fe20007ffe0ff */
[----:B------:R-:W-:-:S04]  /*03e0*/  IMAD.WIDE.U32 R14, R15, 0x4, R16 ;  /* 0x000000040f0e7825 */ /* 0x000fc800078e0010 */
[----:B------:R-:W-:Y:S01]  /*03f0*/  IMAD.HI.U32 R11, R11, R0, RZ ;  /* 0x000000000b0b7227 */ /* 0x000fe200078e00ff */
[----:B------:R-:W3:Y:S04]  /*0400*/  LDG.E R10, desc[UR4][R14.64] ;  /* 0x000000040e0a7981 */ /* 0x000ee8000c1e1900 */
[----:B------:R-:W-:-:S05]  /*0410*/  IADD3 R11, PT, PT, -R11, RZ, RZ ;  /* 0x000000ff0b0b7210 */ /* 0x000fca0007ffe1ff */
[----:B------:R-:W-:-:S05]  /*0420*/  IMAD R0, R11, UR7, R0 ;  /* 0x000000070b007c24 */ /* 0x000fca000f8e0200 */
[----:B------:R-:W-:-:S13]  /*0430*/  ISETP.GE.U32.AND P1, PT, R0, UR7, PT ;  /* 0x0000000700007c0c */ /* 0x000fda000bf26070 */
[----:B------:R-:W-:-:S05]  /*0440*/  @P1 VIADD R0, R0, -UR7 ;  /* 0x8000000700001c36 */ /* 0x000fca0008000000 */
[----:B------:R-:W-:-:S13]  /*0450*/  ISETP.GE.U32.AND P1, PT, R0, UR7, PT ;  /* 0x0000000700007c0c */ /* 0x000fda000bf26070 */
[----:B------:R-:W-:-:S04]  /*0460*/  @P1 IADD3 R0, PT, PT, R0, -UR7, RZ ;  /* 0x8000000700001c10 */ /* 0x000fc8000fffe0ff */
[----:B------:R-:W-:-:S05]  /*0470*/  SEL R9, R9, R0, !P0 ;  /* 0x0000000009097207 */ /* 0x000fca0004000000 */
[----:B------:R-:W-:-:S05]  /*0480*/  IMAD.WIDE.U32 R16, R9, 0x4, R16 ;  /* 0x0000000409107825 */ /* 0x000fca00078e0010 */
[----:B------:R-:W4:Y:S01]  /*0490*/  LDG.E R9, desc[UR4][R16.64] ;  /* 0x0000000410097981 */ /* 0x000f22000c1e1900 */
[----:B------:R-:W-:Y:S01]  /*04a0*/  FADD R11, R6, -UR6 ;  /* 0x80000006060b7e21 */ /* 0x000fe20008000000 */
[----:B------:R-:W-:Y:S01]  /*04b0*/  FADD R0, -R5, UR8 ;  /* 0x0000000805007e21 */ /* 0x000fe20008000100 */
[----:B------:R-:W-:Y:S02]  /*04c0*/  FADD R7, -R4, R7 ;  /* 0x0000000704077221 */ /* 0x000fe40000000100 */
[----:B--2---:R-:W-:Y:S01]  /*04d0*/  FFMA R8, R8, R11, UR6 ;  /* 0x0000000608087e23 */ /* 0x004fe2000800000b */
[----:B------:R-:W-:Y:S01]  /*04e0*/  MOV R11, 0x3f800000 ;  /* 0x3f800000000b7802 */ /* 0x000fe20000000f00 */
[----:B---3--:R-:W-:Y:S01]  /*04f0*/  FFMA R10, R10, R0, R5 ;  /* 0x000000000a0a7223 */ /* 0x008fe20000000005 */
[----:B----4-:R-:W-:-:S05]  /*0500*/  FFMA R9, R9, R7, R4 ;  /* 0x0000000709097223 */ /* 0x010fca0000000004 */
[----:B------:R-:W-:Y:S01]  /*0510*/  STG.E.128 desc[UR4][R2.64], R8 ;  /* 0x0000000802007986 */ /* 0x000fe2000c101d04 */
[----:B------:R-:W-:Y:S05]  /*0520*/  EXIT ;  /* 0x000000000000794d */ /* 0x000fea0003800000 */
.L_x_1:
        /* <DEDUP_REMOVED lines=13> */
.L_x_3:


//--------------------- .nv.shared.reserved.0     --------------------------
	.section	.nv.shared.reserved.0,"aw",@nobits
	.weak		__nv_reservedSMEM_offset_0_alias
	.size		__nv_reservedSMEM_offset_0_alias, 0, 64
	.other		__nv_reservedSMEM_offset_0_alias,@"STO_CUDA_RESERVED_SHARED STV_DEFAULT"
__nv_reservedSMEM_offset_0_alias:
	.zero		0
	.zero		64


//--------------------- .nv.constant0._Z10moveKerneljP6float4fffffffff --------------------------
	.section	.nv.constant0._Z10moveKerneljP6float4fffffffff,"a",@progbits
	.sectionflags	@""
	.align	4
.nv.constant0._Z10moveKerneljP6float4fffffffff:
	.zero		948


//--------------------- .nv.constant0._Z10emitKerneljP6float4Pfj6float3S2_ --------------------------
	.section	.nv.constant0._Z10emitKerneljP6float4Pfj6float3S2_,"a",@progbits
	.sectionflags	@""
	.align	4
.nv.constant0._Z10emitKerneljP6float4Pfj6float3S2_:
	.zero		948


//--------------------- SYMBOLS --------------------------

	.type		.nv.reservedSmem.offset0,@object
	.size		.nv.reservedSmem.offset0,0x4
